//
// Generated by NVIDIA NVVM Compiler
//
// Compiler Build ID: CL-36424714
// Cuda compilation tools, release 13.0, V13.0.88
// Based on NVVM 20.0.0
//

.version 9.0
.target sm_100
.address_size 64

	// .globl	_Z16convoImageKernelPhiiiPib
.const .align 4 .b8 dc_xSombelFilter[36];
.const .align 4 .b8 dc_ySombelFilter[36];
.extern .shared .align 16 .b8 s_inPixels[];

.visible .entry _Z16convoImageKernelPhiiiPib(
	.param .u64 .ptr .align 1 _Z16convoImageKernelPhiiiPib_param_0,
	.param .u32 _Z16convoImageKernelPhiiiPib_param_1,
	.param .u32 _Z16convoImageKernelPhiiiPib_param_2,
	.param .u32 _Z16convoImageKernelPhiiiPib_param_3,
	.param .u64 .ptr .align 1 _Z16convoImageKernelPhiiiPib_param_4,
	.param .u8 _Z16convoImageKernelPhiiiPib_param_5
)
{
	.reg .pred 	%p<15>;
	.reg .b16 	%rs<4>;
	.reg .b32 	%r<164>;
	.reg .b64 	%rd<36>;

	ld.param.u64 	%rd7, [_Z16convoImageKernelPhiiiPib_param_0];
	ld.param.u32 	%r46, [_Z16convoImageKernelPhiiiPib_param_1];
	ld.param.u32 	%r47, [_Z16convoImageKernelPhiiiPib_param_2];
	ld.param.u32 	%r48, [_Z16convoImageKernelPhiiiPib_param_3];
	ld.param.u64 	%rd6, [_Z16convoImageKernelPhiiiPib_param_4];
	ld.param.s8 	%rs1, [_Z16convoImageKernelPhiiiPib_param_5];
	cvta.to.global.u64 	%rd1, %rd7;
	mov.u32 	%r49, %ntid.x;
	add.s32 	%r50, %r49, %r48;
	add.s32 	%r1, %r50, -1;
	shr.u32 	%r51, %r48, 31;
	add.s32 	%r52, %r48, %r51;
	shr.s32 	%r53, %r52, 1;
	mov.u32 	%r2, %tid.y;
	mov.u32 	%r3, %tid.x;
	mad.lo.s32 	%r54, %r2, %r49, %r3;
	div.s32 	%r55, %r54, %r1;
	mul.lo.s32 	%r56, %r55, %r1;
	sub.s32 	%r57, %r54, %r56;
	mov.u32 	%r58, %ctaid.y;
	mov.u32 	%r59, %ntid.y;
	mul.lo.s32 	%r4, %r58, %r59;
	sub.s32 	%r60, %r4, %r53;
	add.s32 	%r61, %r60, %r55;
	mov.u32 	%r62, %ctaid.x;
	mul.lo.s32 	%r5, %r62, %r49;
	sub.s32 	%r63, %r5, %r53;
	add.s32 	%r64, %r63, %r57;
	max.s32 	%r65, %r61, 0;
	add.s32 	%r66, %r47, -1;
	min.s32 	%r67, %r65, %r66;
	max.s32 	%r68, %r64, 0;
	add.s32 	%r69, %r46, -1;
	min.s32 	%r70, %r68, %r69;
	mad.lo.s32 	%r71, %r67, %r46, %r70;
	cvt.s64.s32 	%rd8, %r71;
	add.s64 	%rd9, %rd1, %rd8;
	ld.global.u8 	%rs2, [%rd9];
	mov.u32 	%r72, s_inPixels;
	add.s32 	%r73, %r72, %r54;
	st.shared.u8 	[%r73], %rs2;
	mad.lo.s32 	%r6, %r49, %r59, %r54;
	div.s32 	%r74, %r6, %r1;
	mul.lo.s32 	%r75, %r74, %r1;
	sub.s32 	%r76, %r6, %r75;
	add.s32 	%r77, %r60, %r74;
	add.s32 	%r78, %r63, %r76;
	max.s32 	%r79, %r77, 0;
	min.s32 	%r80, %r79, %r66;
	max.s32 	%r81, %r78, 0;
	min.s32 	%r82, %r81, %r69;
	mad.lo.s32 	%r7, %r80, %r46, %r82;
	setp.ge.s32 	%p1, %r74, %r1;
	@%p1 bra 	$L__BB0_2;
	cvt.s64.s32 	%rd10, %r7;
	add.s64 	%rd11, %rd1, %rd10;
	ld.global.u8 	%rs3, [%rd11];
	add.s32 	%r84, %r72, %r6;
	st.shared.u8 	[%r84], %rs3;
$L__BB0_2:
	bar.sync 	0;
	add.s32 	%r8, %r4, %r2;
	add.s32 	%r9, %r5, %r3;
	setp.ge.s32 	%p2, %r8, %r47;
	setp.ge.s32 	%p3, %r9, %r46;
	or.pred  	%p4, %p3, %p2;
	@%p4 bra 	$L__BB0_18;
	setp.eq.s16 	%p5, %rs1, 0;
	mov.u64 	%rd12, dc_xSombelFilter;
	mov.u64 	%rd13, dc_ySombelFilter;
	selp.b64 	%rd2, %rd13, %rd12, %p5;
	setp.lt.s32 	%p6, %r48, 1;
	mov.b32 	%r162, 0;
	@%p6 bra 	$L__BB0_17;
	and.b32  	%r10, %r48, 7;
	add.s32 	%r11, %r10, -1;
	and.b32  	%r12, %r48, 3;
	and.b32  	%r13, %r48, 2147483640;
	and.b32  	%r14, %r48, 1;
	neg.s32 	%r15, %r13;
	add.s32 	%r88, %r3, %r72;
	add.s32 	%r16, %r88, 3;
	mov.b32 	%r148, 0;
	mov.u32 	%r162, %r148;
$L__BB0_5:
	setp.lt.u32 	%p7, %r48, 8;
	add.s32 	%r91, %r148, %r2;
	mul.lo.s32 	%r19, %r91, %r1;
	add.s32 	%r20, %r19, %r3;
	mul.lo.s32 	%r21, %r148, %r48;
	mov.b32 	%r157, 0;
	@%p7 bra 	$L__BB0_8;
	add.s32 	%r150, %r16, %r19;
	mul.wide.u32 	%rd14, %r21, 4;
	add.s64 	%rd15, %rd2, %rd14;
	add.s64 	%rd35, %rd15, 16;
	mov.u32 	%r151, %r15;
$L__BB0_7:
	.pragma "nounroll";
	ld.shared.u8 	%r92, [%r150+-3];
	ld.const.u32 	%r93, [%rd35+-16];
	mad.lo.s32 	%r94, %r93, %r92, %r162;
	ld.shared.u8 	%r95, [%r150+-2];
	ld.const.u32 	%r96, [%rd35+-12];
	mad.lo.s32 	%r97, %r96, %r95, %r94;
	ld.shared.u8 	%r98, [%r150+-1];
	ld.const.u32 	%r99, [%rd35+-8];
	mad.lo.s32 	%r100, %r99, %r98, %r97;
	ld.shared.u8 	%r101, [%r150];
	ld.const.u32 	%r102, [%rd35+-4];
	mad.lo.s32 	%r103, %r102, %r101, %r100;
	ld.shared.u8 	%r104, [%r150+1];
	ld.const.u32 	%r105, [%rd35];
	mad.lo.s32 	%r106, %r105, %r104, %r103;
	ld.shared.u8 	%r107, [%r150+2];
	ld.const.u32 	%r108, [%rd35+4];
	mad.lo.s32 	%r109, %r108, %r107, %r106;
	ld.shared.u8 	%r110, [%r150+3];
	ld.const.u32 	%r111, [%rd35+8];
	mad.lo.s32 	%r112, %r111, %r110, %r109;
	ld.shared.u8 	%r113, [%r150+4];
	ld.const.u32 	%r114, [%rd35+12];
	mad.lo.s32 	%r162, %r114, %r113, %r112;
	add.s32 	%r151, %r151, 8;
	add.s32 	%r150, %r150, 8;
	add.s64 	%rd35, %rd35, 32;
	setp.ne.s32 	%p8, %r151, 0;
	mov.u32 	%r157, %r13;
	@%p8 bra 	$L__BB0_7;
$L__BB0_8:
	setp.eq.s32 	%p9, %r10, 0;
	@%p9 bra 	$L__BB0_16;
	setp.lt.u32 	%p10, %r11, 3;
	@%p10 bra 	$L__BB0_11;
	add.s32 	%r116, %r20, %r157;
	add.s32 	%r118, %r72, %r116;
	ld.shared.u8 	%r119, [%r118];
	add.s32 	%r120, %r157, %r21;
	mul.wide.u32 	%rd16, %r120, 4;
	add.s64 	%rd17, %rd2, %rd16;
	ld.const.u32 	%r121, [%rd17];
	mad.lo.s32 	%r122, %r121, %r119, %r162;
	ld.shared.u8 	%r123, [%r118+1];
	cvt.u64.u32 	%rd18, %r21;
	cvt.u64.u32 	%rd19, %r157;
	add.s64 	%rd20, %rd19, %rd18;
	shl.b64 	%rd21, %rd20, 2;
	add.s64 	%rd22, %rd2, %rd21;
	ld.const.u32 	%r124, [%rd22+4];
	mad.lo.s32 	%r125, %r124, %r123, %r122;
	ld.shared.u8 	%r126, [%r118+2];
	ld.const.u32 	%r127, [%rd22+8];
	mad.lo.s32 	%r128, %r127, %r126, %r125;
	ld.shared.u8 	%r129, [%r118+3];
	ld.const.u32 	%r130, [%rd22+12];
	mad.lo.s32 	%r162, %r130, %r129, %r128;
	add.s32 	%r157, %r157, 4;
$L__BB0_11:
	setp.eq.s32 	%p11, %r12, 0;
	@%p11 bra 	$L__BB0_16;
	setp.eq.s32 	%p12, %r12, 1;
	@%p12 bra 	$L__BB0_14;
	add.s32 	%r132, %r20, %r157;
	add.s32 	%r134, %r72, %r132;
	ld.shared.u8 	%r135, [%r134];
	add.s32 	%r136, %r157, %r21;
	mul.wide.u32 	%rd23, %r136, 4;
	add.s64 	%rd24, %rd2, %rd23;
	ld.const.u32 	%r137, [%rd24];
	mad.lo.s32 	%r138, %r137, %r135, %r162;
	ld.shared.u8 	%r139, [%r134+1];
	cvt.u64.u32 	%rd25, %r21;
	cvt.u64.u32 	%rd26, %r157;
	add.s64 	%rd27, %rd26, %rd25;
	shl.b64 	%rd28, %rd27, 2;
	add.s64 	%rd29, %rd2, %rd28;
	ld.const.u32 	%r140, [%rd29+4];
	mad.lo.s32 	%r162, %r140, %r139, %r138;
	add.s32 	%r157, %r157, 2;
$L__BB0_14:
	setp.eq.s32 	%p13, %r14, 0;
	@%p13 bra 	$L__BB0_16;
	add.s32 	%r141, %r20, %r157;
	add.s32 	%r143, %r72, %r141;
	ld.shared.u8 	%r144, [%r143];
	add.s32 	%r145, %r157, %r21;
	mul.wide.u32 	%rd30, %r145, 4;
	add.s64 	%rd31, %rd2, %rd30;
	ld.const.u32 	%r146, [%rd31];
	mad.lo.s32 	%r162, %r146, %r144, %r162;
$L__BB0_16:
	add.s32 	%r148, %r148, 1;
	setp.ne.s32 	%p14, %r148, %r48;
	@%p14 bra 	$L__BB0_5;
$L__BB0_17:
	mad.lo.s32 	%r147, %r46, %r8, %r9;
	cvta.to.global.u64 	%rd32, %rd6;
	mul.wide.s32 	%rd33, %r147, 4;
	add.s64 	%rd34, %rd32, %rd33;
	st.global.u32 	[%rd34], %r162;
$L__BB0_18:
	ret;

}
	// .globl	_Z16energyCalcKernelPiS_iiS_
.visible .entry _Z16energyCalcKernelPiS_iiS_(
	.param .u64 .ptr .align 1 _Z16energyCalcKernelPiS_iiS__param_0,
	.param .u64 .ptr .align 1 _Z16energyCalcKernelPiS_iiS__param_1,
	.param .u32 _Z16energyCalcKernelPiS_iiS__param_2,
	.param .u32 _Z16energyCalcKernelPiS_iiS__param_3,
	.param .u64 .ptr .align 1 _Z16energyCalcKernelPiS_iiS__param_4
)
{
	.reg .pred 	%p<4>;
	.reg .b32 	%r<19>;
	.reg .b64 	%rd<11>;

	ld.param.u64 	%rd1, [_Z16energyCalcKernelPiS_iiS__param_0];
	ld.param.u64 	%rd2, [_Z16energyCalcKernelPiS_iiS__param_1];
	ld.param.u32 	%r3, [_Z16energyCalcKernelPiS_iiS__param_2];
	ld.param.u32 	%r4, [_Z16energyCalcKernelPiS_iiS__param_3];
	ld.param.u64 	%rd3, [_Z16energyCalcKernelPiS_iiS__param_4];
	mov.u32 	%r6, %ctaid.y;
	mov.u32 	%r7, %ntid.y;
	mov.u32 	%r8, %tid.y;
	mad.lo.s32 	%r9, %r6, %r7, %r8;
	mov.u32 	%r10, %ctaid.x;
	mov.u32 	%r11, %ntid.x;
	mov.u32 	%r12, %tid.x;
	mad.lo.s32 	%r2, %r10, %r11, %r12;
	setp.ge.s32 	%p1, %r2, %r3;
	setp.ge.s32 	%p2, %r9, %r4;
	or.pred  	%p3, %p1, %p2;
	@%p3 bra 	$L__BB1_2;
	cvta.to.global.u64 	%rd4, %rd1;
	cvta.to.global.u64 	%rd5, %rd2;
	cvta.to.global.u64 	%rd6, %rd3;
	mad.lo.s32 	%r13, %r3, %r9, %r2;
	mul.wide.s32 	%rd7, %r13, 4;
	add.s64 	%rd8, %rd4, %rd7;
	ld.global.u32 	%r14, [%rd8];
	abs.s32 	%r15, %r14;
	add.s64 	%rd9, %rd5, %rd7;
	ld.global.u32 	%r16, [%rd9];
	abs.s32 	%r17, %r16;
	add.s32 	%r18, %r17, %r15;
	add.s64 	%rd10, %rd6, %rd7;
	st.global.u32 	[%rd10], %r18;
$L__BB1_2:
	ret;

}
	// .globl	_Z21convertRgb2GrayKernelPhiiS_
.visible .entry _Z21convertRgb2GrayKernelPhiiS_(
	.param .u64 .ptr .align 1 _Z21convertRgb2GrayKernelPhiiS__param_0,
	.param .u32 _Z21convertRgb2GrayKernelPhiiS__param_1,
	.param .u32 _Z21convertRgb2GrayKernelPhiiS__param_2,
	.param .u64 .ptr .align 1 _Z21convertRgb2GrayKernelPhiiS__param_3
)
{
	.reg .pred 	%p<4>;
	.reg .b16 	%rs<4>;
	.reg .b32 	%r<16>;
	.reg .b32 	%f<7>;
	.reg .b64 	%rd<9>;

	ld.param.u64 	%rd1, [_Z21convertRgb2GrayKernelPhiiS__param_0];
	ld.param.u32 	%r3, [_Z21convertRgb2GrayKernelPhiiS__param_1];
	ld.param.u32 	%r4, [_Z21convertRgb2GrayKernelPhiiS__param_2];
	ld.param.u64 	%rd2, [_Z21convertRgb2GrayKernelPhiiS__param_3];
	mov.u32 	%r6, %ctaid.y;
	mov.u32 	%r7, %ntid.y;
	mov.u32 	%r8, %tid.y;
	mad.lo.s32 	%r9, %r6, %r7, %r8;
	mov.u32 	%r10, %ctaid.x;
	mov.u32 	%r11, %ntid.x;
	mov.u32 	%r12, %tid.x;
	mad.lo.s32 	%r2, %r10, %r11, %r12;
	setp.ge.s32 	%p1, %r2, %r3;
	setp.ge.s32 	%p2, %r9, %r4;
	or.pred  	%p3, %p1, %p2;
	@%p3 bra 	$L__BB2_2;
	cvta.to.global.u64 	%rd3, %rd1;
	cvta.to.global.u64 	%rd4, %rd2;
	mad.lo.s32 	%r13, %r3, %r9, %r2;
	mul.lo.s32 	%r14, %r13, 3;
	cvt.s64.s32 	%rd5, %r14;
	add.s64 	%rd6, %rd3, %rd5;
	ld.global.u8 	%rs1, [%rd6];
	ld.global.u8 	%rs2, [%rd6+1];
	ld.global.u8 	%rs3, [%rd6+2];
	cvt.rn.f32.u16 	%f1, %rs1;
	cvt.rn.f32.u16 	%f2, %rs2;
	mul.f32 	%f3, %f2, 0f3F1645A2;
	fma.rn.f32 	%f4, %f1, 0f3E991687, %f3;
	cvt.rn.f32.u16 	%f5, %rs3;
	fma.rn.f32 	%f6, %f5, 0f3DE978D5, %f4;
	cvt.rzi.u32.f32 	%r15, %f6;
	cvt.s64.s32 	%rd7, %r13;
	add.s64 	%rd8, %rd4, %rd7;
	st.global.u8 	[%rd8], %r15;
$L__BB2_2:
	ret;

}


// ===== COMPILED SASS (sm_100) =====

	.target	sm_100

	.elftype	@"ET_EXEC"


//--------------------- .note.nv.tkinfo           --------------------------
	.section	.note.nv.tkinfo,"",@"SHT_NOTE"
	.sectionflags	@"SHF_NOTE_NV_TKINFO"
	.tkinfo
        /*0018*/ 	.word	0x00000002
        /*0030*/ 	.string	""
        /*0030*/ 	.string	"ptxas"
        /*0030*/ 	.string	"Cuda compilation tools, release 13.0, V13.0.88"
        /*0030*/ 	.string	"Build cuda_13.0.r13.0/compiler.36424714_0"
        /*0030*/ 	.string	"-arch sm_100 -m 64 "



//--------------------- .note.nv.cuinfo           --------------------------
	.section	.note.nv.cuinfo,"",@"SHT_NOTE"
	.sectionflags	@"SHF_NOTE_NV_CUINFO"
        /*0018*/ 	.short	0x0002
        /*001a*/ 	.short	0x0064
        /*001c*/ 	.short	0x0082
	.zero		2


//--------------------- .nv.info                  --------------------------
	.section	.nv.info,"",@"SHT_CUDA_INFO"
	.align	4


	//----- nvinfo : EIATTR_REGCOUNT
	.align		4
        /*0000*/ 	.byte	0x04, 0x2f
        /*0002*/ 	.short	(.L_3 - .L_2)
	.align		4
.L_2:
        /*0004*/ 	.word	index@(_Z16convoImageKernelPhiiiPib)
        /*0008*/ 	.word	0x0000001d


	//----- nvinfo : EIATTR_FRAME_SIZE
	.align		4
.L_3:
        /*000c*/ 	.byte	0x04, 0x11
        /*000e*/ 	.short	(.L_5 - .L_4)
	.align		4
.L_4:
        /*0010*/ 	.word	index@(_Z16convoImageKernelPhiiiPib)
        /*0014*/ 	.word	0x00000000


	//----- nvinfo : EIATTR_REGCOUNT
	.align		4
.L_5:
        /*0018*/ 	.byte	0x04, 0x2f
        /*001a*/ 	.short	(.L_7 - .L_6)
	.align		4
.L_6:
        /*001c*/ 	.word	index@(_Z16energyCalcKernelPiS_iiS_)
        /*0020*/ 	.word	0x0000000e


	//----- nvinfo : EIATTR_FRAME_SIZE
	.align		4
.L_7:
        /*0024*/ 	.byte	0x04, 0x11
        /*0026*/ 	.short	(.L_9 - .L_8)
	.align		4
.L_8:
        /*0028*/ 	.word	index@(_Z16energyCalcKernelPiS_iiS_)
        /*002c*/ 	.word	0x00000000


	//----- nvinfo : EIATTR_REGCOUNT
	.align		4
.L_9:
        /*0030*/ 	.byte	0x04, 0x2f
        /*0032*/ 	.short	(.L_11 - .L_10)
	.align		4
.L_10:
        /*0034*/ 	.word	index@(_Z21convertRgb2GrayKernelPhiiS_)
        /*0038*/ 	.word	0x0000000a


	//----- nvinfo : EIATTR_FRAME_SIZE
	.align		4
.L_11:
        /*003c*/ 	.byte	0x04, 0x11
        /*003e*/ 	.short	(.L_13 - .L_12)
	.align		4
.L_12:
        /*0040*/ 	.word	index@(_Z21convertRgb2GrayKernelPhiiS_)
        /*0044*/ 	.word	0x00000000


	//----- nvinfo : EIATTR_MIN_STACK_SIZE
	.align		4
.L_13:
        /*0048*/ 	.byte	0x04, 0x12
        /*004a*/ 	.short	(.L_15 - .L_14)
	.align		4
.L_14:
        /*004c*/ 	.word	index@(_Z21convertRgb2GrayKernelPhiiS_)
        /*0050*/ 	.word	0x00000000


	//----- nvinfo : EIATTR_MIN_STACK_SIZE
	.align		4
.L_15:
        /*0054*/ 	.byte	0x04, 0x12
        /*0056*/ 	.short	(.L_17 - .L_16)
	.align		4
.L_16:
        /*0058*/ 	.word	index@(_Z16energyCalcKernelPiS_iiS_)
        /*005c*/ 	.word	0x00000000


	//----- nvinfo : EIATTR_MIN_STACK_SIZE
	.align		4
.L_17:
        /*0060*/ 	.byte	0x04, 0x12
        /*0062*/ 	.short	(.L_19 - .L_18)
	.align		4
.L_18:
        /*0064*/ 	.word	index@(_Z16convoImageKernelPhiiiPib)
        /*0068*/ 	.word	0x00000000
.L_19:


//--------------------- .nv.compat                --------------------------
	.section	.nv.compat,"",@"SHT_CUDA_COMPAT_INFO"
	.align	4
        /*0000*/ 	.byte	0x02, 0x09, 0x00, 0x00, 0x02, 0x02, 0x01, 0x00, 0x02, 0x05, 0x05, 0x00, 0x03, 0x07, 0x01, 0x01
        /*0010*/ 	.byte	0x02, 0x03, 0x00, 0x00, 0x02, 0x06, 0x01, 0x00, 0x04, 0x0b, 0x08, 0x00, 0x09, 0x00, 0x00, 0x00
        /*0020*/ 	.byte	0x00, 0x00, 0x00, 0x00


//--------------------- .nv.info._Z21convertRgb2GrayKernelPhiiS_ --------------------------
	.section	.nv.info._Z21convertRgb2GrayKernelPhiiS_,"",@"SHT_CUDA_INFO"
	.sectionflags	@""
	.align	4


	//----- nvinfo : EIATTR_CUDA_API_VERSION
	.align		4
        /*0000*/ 	.byte	0x04, 0x37
        /*0002*/ 	.short	(.L_21 - .L_20)
.L_20:
        /*0004*/ 	.word	0x00000082


	//----- nvinfo : EIATTR_KPARAM_INFO
	.align		4
.L_21:
        /*0008*/ 	.byte	0x04, 0x17
        /*000a*/ 	.short	(.L_23 - .L_22)
.L_22:
        /*000c*/ 	.word	0x00000000
        /*0010*/ 	.short	0x0003
        /*0012*/ 	.short	0x0010
        /*0014*/ 	.byte	0x00, 0xf5, 0x21, 0x00


	//----- nvinfo : EIATTR_KPARAM_INFO
	.align		4
.L_23:
        /*0018*/ 	.byte	0x04, 0x17
        /*001a*/ 	.short	(.L_25 - .L_24)
.L_24:
        /*001c*/ 	.word	0x00000000
        /*0020*/ 	.short	0x0002
        /*0022*/ 	.short	0x000c
        /*0024*/ 	.byte	0x00, 0xf0, 0x11, 0x00


	//----- nvinfo : EIATTR_KPARAM_INFO
	.align		4
.L_25:
        /*0028*/ 	.byte	0x04, 0x17
        /*002a*/ 	.short	(.L_27 - .L_26)
.L_26:
        /*002c*/ 	.word	0x00000000
        /*0030*/ 	.short	0x0001
        /*0032*/ 	.short	0x0008
        /*0034*/ 	.byte	0x00, 0xf0, 0x11, 0x00


	//----- nvinfo : EIATTR_KPARAM_INFO
	.align		4
.L_27:
        /*0038*/ 	.byte	0x04, 0x17
        /*003a*/ 	.short	(.L_29 - .L_28)
.L_28:
        /*003c*/ 	.word	0x00000000
        /*0040*/ 	.short	0x0000
        /*0042*/ 	.short	0x0000
        /*0044*/ 	.byte	0x00, 0xf5, 0x21, 0x00


	//----- nvinfo : EIATTR_SPARSE_MMA_MASK
	.align		4
.L_29:
        /*0048*/ 	.byte	0x03, 0x50
        /*004a*/ 	.short	0x0000


	//----- nvinfo : EIATTR_MAXREG_COUNT
	.align		4
        /*004c*/ 	.byte	0x03, 0x1b
        /*004e*/ 	.short	0x00ff


	//----- nvinfo : EIATTR_MERCURY_ISA_VERSION
	.align		4
        /*0050*/ 	.byte	0x03, 0x5f
        /*0052*/ 	.short	0x0101


	//----- nvinfo : EIATTR_VRC_CTA_INIT_COUNT
	.align		4
        /*0054*/ 	.byte	0x02, 0x4a
	.zero		1
	.zero		1


	//----- nvinfo : EIATTR_EXIT_INSTR_OFFSETS
	.align		4
        /*0058*/ 	.byte	0x04, 0x1c
        /*005a*/ 	.short	(.L_31 - .L_30)


	//   ....[0]....
.L_30:
        /*005c*/ 	.word	0x000000c0


	//   ....[1]....
        /*0060*/ 	.word	0x00000210


	//----- nvinfo : EIATTR_CBANK_PARAM_SIZE
	.align		4
.L_31:
        /*0064*/ 	.byte	0x03, 0x19
        /*0066*/ 	.short	0x0018


	//----- nvinfo : EIATTR_PARAM_CBANK
	.align		4
        /*0068*/ 	.byte	0x04, 0x0a
        /*006a*/ 	.short	(.L_33 - .L_32)
	.align		4
.L_32:
        /*006c*/ 	.word	index@(.nv.constant0._Z21convertRgb2GrayKernelPhiiS_)
        /*0070*/ 	.short	0x0380
        /*0072*/ 	.short	0x0018


	//----- nvinfo : EIATTR_SW_WAR
	.align		4
.L_33:
        /*0074*/ 	.byte	0x04, 0x36
        /*0076*/ 	.short	(.L_35 - .L_34)
.L_34:
        /*0078*/ 	.word	0x00000008
.L_35:


//--------------------- .nv.info._Z16energyCalcKernelPiS_iiS_ --------------------------
	.section	.nv.info._Z16energyCalcKernelPiS_iiS_,"",@"SHT_CUDA_INFO"
	.sectionflags	@""
	.align	4


	//----- nvinfo : EIATTR_CUDA_API_VERSION
	.align		4
        /*0000*/ 	.byte	0x04, 0x37
        /*0002*/ 	.short	(.L_37 - .L_36)
.L_36:
        /*0004*/ 	.word	0x00000082


	//----- nvinfo : EIATTR_KPARAM_INFO
	.align		4
.L_37:
        /*0008*/ 	.byte	0x04, 0x17
        /*000a*/ 	.short	(.L_39 - .L_38)
.L_38:
        /*000c*/ 	.word	0x00000000
        /*0010*/ 	.short	0x0004
        /*0012*/ 	.short	0x0018
        /*0014*/ 	.byte	0x00, 0xf5, 0x21, 0x00


	//----- nvinfo : EIATTR_KPARAM_INFO
	.align		4
.L_39:
        /*0018*/ 	.byte	0x04, 0x17
        /*001a*/ 	.short	(.L_41 - .L_40)
.L_40:
        /*001c*/ 	.word	0x00000000
        /*0020*/ 	.short	0x0003
        /*0022*/ 	.short	0x0014
        /*0024*/ 	.byte	0x00, 0xf0, 0x11, 0x00


	//----- nvinfo : EIATTR_KPARAM_INFO
	.align		4
.L_41:
        /*0028*/ 	.byte	0x04, 0x17
        /*002a*/ 	.short	(.L_43 - .L_42)
.L_42:
        /*002c*/ 	.word	0x00000000
        /*0030*/ 	.short	0x0002
        /*0032*/ 	.short	0x0010
        /*0034*/ 	.byte	0x00, 0xf0, 0x11, 0x00


	//----- nvinfo : EIATTR_KPARAM_INFO
	.align		4
.L_43:
        /*0038*/ 	.byte	0x04, 0x17
        /*003a*/ 	.short	(.L_45 - .L_44)
.L_44:
        /*003c*/ 	.word	0x00000000
        /*0040*/ 	.short	0x0001
        /*0042*/ 	.short	0x0008
        /*0044*/ 	.byte	0x00, 0xf5, 0x21, 0x00


	//----- nvinfo : EIATTR_KPARAM_INFO
	.align		4
.L_45:
        /*0048*/ 	.byte	0x04, 0x17
        /*004a*/ 	.short	(.L_47 - .L_46)
.L_46:
        /*004c*/ 	.word	0x00000000
        /*0050*/ 	.short	0x0000
        /*0052*/ 	.short	0x0000
        /*0054*/ 	.byte	0x00, 0xf5, 0x21, 0x00


	//----- nvinfo : EIATTR_SPARSE_MMA_MASK
	.align		4
.L_47:
        /*0058*/ 	.byte	0x03, 0x50
        /*005a*/ 	.short	0x0000


	//----- nvinfo : EIATTR_MAXREG_COUNT
	.align		4
        /*005c*/ 	.byte	0x03, 0x1b
        /*005e*/ 	.short	0x00ff


	//----- nvinfo : EIATTR_MERCURY_ISA_VERSION
	.align		4
        /*0060*/ 	.byte	0x03, 0x5f
        /*0062*/ 	.short	0x0101


	//----- nvinfo : EIATTR_VRC_CTA_INIT_COUNT
	.align		4
        /*0064*/ 	.byte	0x02, 0x4a
	.zero		1
	.zero		1


	//----- nvinfo : EIATTR_EXIT_INSTR_OFFSETS
	.align		4
        /*0068*/ 	.byte	0x04, 0x1c
        /*006a*/ 	.short	(.L_49 - .L_48)


	//   ....[0]....
.L_48:
        /*006c*/ 	.word	0x000000c0


	//   ....[1]....
        /*0070*/ 	.word	0x000001b0


	//----- nvinfo : EIATTR_CBANK_PARAM_SIZE
	.align		4
.L_49:
        /*0074*/ 	.byte	0x03, 0x19
        /*0076*/ 	.short	0x0020


	//----- nvinfo : EIATTR_PARAM_CBANK
	.align		4
        /*0078*/ 	.byte	0x04, 0x0a
        /*007a*/ 	.short	(.L_51 - .L_50)
	.align		4
.L_50:
        /*007c*/ 	.word	index@(.nv.constant0._Z16energyCalcKernelPiS_iiS_)
        /*0080*/ 	.short	0x0380
        /*0082*/ 	.short	0x0020


	//----- nvinfo : EIATTR_SW_WAR
	.align		4
.L_51:
        /*0084*/ 	.byte	0x04, 0x36
        /*0086*/ 	.short	(.L_53 - .L_52)
.L_52:
        /*0088*/ 	.word	0x00000008
.L_53:


//--------------------- .nv.info._Z16convoImageKernelPhiiiPib --------------------------
	.section	.nv.info._Z16convoImageKernelPhiiiPib,"",@"SHT_CUDA_INFO"
	.sectionflags	@""
	.align	4


	//----- nvinfo : EIATTR_CUDA_API_VERSION
	.align		4
        /*0000*/ 	.byte	0x04, 0x37
        /*0002*/ 	.short	(.L_55 - .L_54)
.L_54:
        /*0004*/ 	.word	0x00000082


	//----- nvinfo : EIATTR_KPARAM_INFO
	.align		4
.L_55:
        /*0008*/ 	.byte	0x04, 0x17
        /*000a*/ 	.short	(.L_57 - .L_56)
.L_56:
        /*000c*/ 	.word	0x00000000
        /*0010*/ 	.short	0x0005
        /*0012*/ 	.short	0x0020
        /*0014*/ 	.byte	0x00, 0xf0, 0x05, 0x00


	//----- nvinfo : EIATTR_KPARAM_INFO
	.align		4
.L_57:
        /*0018*/ 	.byte	0x04, 0x17
        /*001a*/ 	.short	(.L_59 - .L_58)
.L_58:
        /*001c*/ 	.word	0x00000000
        /*0020*/ 	.short	0x0004
        /*0022*/ 	.short	0x0018
        /*0024*/ 	.byte	0x00, 0xf5, 0x21, 0x00


	//----- nvinfo : EIATTR_KPARAM_INFO
	.align		4
.L_59:
        /*0028*/ 	.byte	0x04, 0x17
        /*002a*/ 	.short	(.L_61 - .L_60)
.L_60:
        /*002c*/ 	.word	0x00000000
        /*0030*/ 	.short	0x0003
        /*0032*/ 	.short	0x0010
        /*0034*/ 	.byte	0x00, 0xf0, 0x11, 0x00


	//----- nvinfo : EIATTR_KPARAM_INFO
	.align		4
.L_61:
        /*0038*/ 	.byte	0x04, 0x17
        /*003a*/ 	.short	(.L_63 - .L_62)
.L_62:
        /*003c*/ 	.word	0x00000000
        /*0040*/ 	.short	0x0002
        /*0042*/ 	.short	0x000c
        /*0044*/ 	.byte	0x00, 0xf0, 0x11, 0x00


	//----- nvinfo : EIATTR_KPARAM_INFO
	.align		4
.L_63:
        /*0048*/ 	.byte	0x04, 0x17
        /*004a*/ 	.short	(.L_65 - .L_64)
.L_64:
        /*004c*/ 	.word	0x00000000
        /*0050*/ 	.short	0x0001
        /*0052*/ 	.short	0x0008
        /*0054*/ 	.byte	0x00, 0xf0, 0x11, 0x00


	//----- nvinfo : EIATTR_KPARAM_INFO
	.align		4
.L_65:
        /*0058*/ 	.byte	0x04, 0x17
        /*005a*/ 	.short	(.L_67 - .L_66)
.L_66:
        /*005c*/ 	.word	0x00000000
        /*0060*/ 	.short	0x0000
        /*0062*/ 	.short	0x0000
        /*0064*/ 	.byte	0x00, 0xf5, 0x21, 0x00


	//----- nvinfo : EIATTR_SPARSE_MMA_MASK
	.align		4
.L_67:
        /*0068*/ 	.byte	0x03, 0x50
        /*006a*/ 	.short	0x0000


	//----- nvinfo : EIATTR_MAXREG_COUNT
	.align		4
        /*006c*/ 	.byte	0x03, 0x1b
        /*006e*/ 	.short	0x00ff


	//----- nvinfo : EIATTR_NUM_BARRIERS
	.align		4
        /*0070*/ 	.byte	0x02, 0x4c
        /*0072*/ 	.byte	0x01
	.zero		1


	//----- nvinfo : EIATTR_MERCURY_ISA_VERSION
	.align		4
        /*0074*/ 	.byte	0x03, 0x5f
        /*0076*/ 	.short	0x0101


	//----- nvinfo : EIATTR_VRC_CTA_INIT_COUNT
	.align		4
        /*0078*/ 	.byte	0x02, 0x4a
	.zero		1
	.zero		1


	//----- nvinfo : EIATTR_EXIT_INSTR_OFFSETS
	.align		4
        /*007c*/ 	.byte	0x04, 0x1c
        /*007e*/ 	.short	(.L_69 - .L_68)


	//   ....[0]....
.L_68:
        /*0080*/ 	.word	0x000005b0


	//   ....[1]....
        /*0084*/ 	.word	0x00000cb0


	//----- nvinfo : EIATTR_CBANK_PARAM_SIZE
	.align		4
.L_69:
        /*0088*/ 	.byte	0x03, 0x19
        /*008a*/ 	.short	0x0021


	//----- nvinfo : EIATTR_PARAM_CBANK
	.align		4
        /*008c*/ 	.byte	0x04, 0x0a
        /*008e*/ 	.short	(.L_71 - .L_70)
	.align		4
.L_70:
        /*0090*/ 	.word	index@(.nv.constant0._Z16convoImageKernelPhiiiPib)
        /*0094*/ 	.short	0x0380
        /*0096*/ 	.short	0x0021


	//----- nvinfo : EIATTR_SW_WAR
	.align		4
.L_71:
        /*0098*/ 	.byte	0x04, 0x36
        /*009a*/ 	.short	(.L_73 - .L_72)
.L_72:
        /*009c*/ 	.word	0x00000008
.L_73:


//--------------------- .nv.callgraph             --------------------------
	.section	.nv.callgraph,"",@"SHT_CUDA_CALLGRAPH"
	.align	4
	.sectionentsize	8
	.align		4
        /*0000*/ 	.word	0x00000000
	.align		4
        /*0004*/ 	.word	0xffffffff
	.align		4
        /*0008*/ 	.word	0x00000000
	.align		4
        /*000c*/ 	.word	0xfffffffe
	.align		4
        /*0010*/ 	.word	0x00000000
	.align		4
        /*0014*/ 	.word	0xfffffffd
	.align		4
        /*0018*/ 	.word	0x00000000
	.align		4
        /*001c*/ 	.word	0xfffffffc


//--------------------- .nv.constant3             --------------------------
	.section	.nv.constant3,"a",@progbits
	.align	4
.nv.constant3:
	.type		dc_xSombelFilter,@object
	.size		dc_xSombelFilter,(dc_ySombelFilter - dc_xSombelFilter)
dc_xSombelFilter:
	.zero		36
	.type		dc_ySombelFilter,@object
	.size		dc_ySombelFilter,(.L_1 - dc_ySombelFilter)
dc_ySombelFilter:
	.zero		36
.L_1:


//--------------------- .text._Z21convertRgb2GrayKernelPhiiS_ --------------------------
	.section	.text._Z21convertRgb2GrayKernelPhiiS_,"ax",@progbits
	.align	128
        .global         _Z21convertRgb2GrayKernelPhiiS_
        .type           _Z21convertRgb2GrayKernelPhiiS_,@function
        .size           _Z21convertRgb2GrayKernelPhiiS_,(.L_x_10 - _Z21convertRgb2GrayKernelPhiiS_)
        .other          _Z21convertRgb2GrayKernelPhiiS_,@"STO_CUDA_ENTRY STV_DEFAULT"
_Z21convertRgb2GrayKernelPhiiS_:
.text._Z21convertRgb2GrayKernelPhiiS_:
[----:B------:R-:W-:Y:S01]  /*0000*/  LDC R1, c[0x0][0x37c] ;  /* 0x0000df00ff017b82 */ /* 0x000fe20000000800 */
[----:B------:R-:W0:Y:S07]  /*0010*/  S2R R3, SR_TID.Y ;  /* 0x0000000000037919 */ /* 0x000e2e0000002200 */
[----:B------:R-:W0:Y:S01]  /*0020*/  S2UR UR4, SR_CTAID.Y ;  /* 0x00000000000479c3 */ /* 0x000e220000002600 */
[----:B------:R-:W1:Y:S01]  /*0030*/  LDCU.64 UR6, c[0x0][0x388] ;  /* 0x00007100ff0677ac */ /* 0x000e620008000a00 */
[----:B------:R-:W2:Y:S06]  /*0040*/  S2R R5, SR_TID.X ;  /* 0x0000000000057919 */ /* 0x000eac0000002100 */
[----:B------:R-:W0:Y:S08]  /*0050*/  LDC R0, c[0x0][0x364] ;  /* 0x0000d900ff007b82 */ /* 0x000e300000000800 */
[----:B------:R-:W2:Y:S08]  /*0060*/  S2UR UR5, SR_CTAID.X ;  /* 0x00000000000579c3 */ /* 0x000eb00000002500 */
[----:B------:R-:W2:Y:S01]  /*0070*/  LDC R2, c[0x0][0x360] ;  /* 0x0000d800ff027b82 */ /* 0x000ea20000000800 */
[----:B0-----:R-:W-:-:S05]  /*0080*/  IMAD R0, R0, UR4, R3 ;  /* 0x0000000400007c24 */ /* 0x001fca000f8e0203 */
[----:B-1----:R-:W-:Y:S01]  /*0090*/  ISETP.GE.AND P0, PT, R0, UR7, PT ;  /* 0x0000000700007c0c */ /* 0x002fe2000bf06270 */
[----:B--2---:R-:W-:-:S05]  /*00a0*/  IMAD R3, R2, UR5, R5 ;  /* 0x0000000502037c24 */ /* 0x004fca000f8e0205 */
[----:B------:R-:W-:-:S13]  /*00b0*/  ISETP.GE.OR P0, PT, R3, UR6, P0 ;  /* 0x0000000603007c0c */ /* 0x000fda0008706670 */
[----:B------:R-:W-:Y:S05]  /*00c0*/  @P0 EXIT ;  /* 0x000000000000094d */ /* 0x000fea0003800000 */
[----:B------:R-:W0:Y:S01]  /*00d0*/  LDCU.64 UR8, c[0x0][0x380] ;  /* 0x00007000ff0877ac */ /* 0x000e220008000a00 */
[----:B------:R-:W-:Y:S01]  /*00e0*/  IMAD R0, R0, UR6, R3 ;  /* 0x0000000600007c24 */ /* 0x000fe2000f8e0203 */
[----:B------:R-:W1:Y:S03]  /*00f0*/  LDCU.64 UR4, c[0x0][0x358] ;  /* 0x00006b00ff0477ac */ /* 0x000e660008000a00 */
[----:B------:R-:W-:-:S05]  /*0100*/  IMAD R3, R0, 0x3, RZ ;  /* 0x0000000300037824 */ /* 0x000fca00078e02ff */
[----:B0-----:R-:W-:-:S04]  /*0110*/  IADD3 R2, P0, PT, R3, UR8, RZ ;  /* 0x0000000803027c10 */ /* 0x001fc8000ff1e0ff */
[----:B------:R-:W-:Y:S01]  /*0120*/  LEA.HI.X.SX32 R3, R3, UR9, 0x1, P0 ;  /* 0x0000000903037c11 */ /* 0x000fe200080f0eff */
[----:B------:R-:W0:Y:S04]  /*0130*/  LDCU.64 UR8, c[0x0][0x390] ;  /* 0x00007200ff0877ac */ /* 0x000e280008000a00 */
[----:B-1----:R-:W2:Y:S04]  /*0140*/  LDG.E.U8 R5, desc[UR4][R2.64+0x1] ;  /* 0x0000010402057981 */ /* 0x002ea8000c1e1100 */
[----:B------:R-:W3:Y:S04]  /*0150*/  LDG.E.U8 R4, desc[UR4][R2.64] ;  /* 0x0000000402047981 */ /* 0x000ee8000c1e1100 */
[----:B------:R-:W4:Y:S01]  /*0160*/  LDG.E.U8 R6, desc[UR4][R2.64+0x2] ;  /* 0x0000020402067981 */ /* 0x000f22000c1e1100 */
[----:B--2---:R-:W-:-:S02]  /*0170*/  I2FP.F32.U32 R5, R5 ;  /* 0x0000000500057245 */ /* 0x004fc40000201000 */
[----:B---3--:R-:W-:-:S03]  /*0180*/  I2FP.F32.U32 R4, R4 ;  /* 0x0000000400047245 */ /* 0x008fc60000201000 */
[----:B------:R-:W-:Y:S01]  /*0190*/  FMUL R5, R5, 0.58700001239776611328 ;  /* 0x3f1645a205057820 */ /* 0x000fe20000400000 */
[----:B----4-:R-:W-:-:S03]  /*01a0*/  I2FP.F32.U32 R7, R6 ;  /* 0x0000000600077245 */ /* 0x010fc60000201000 */
[----:B------:R-:W-:-:S04]  /*01b0*/  FFMA R4, R4, 0.29899999499320983887, R5 ;  /* 0x3e99168704047823 */ /* 0x000fc80000000005 */
[----:B------:R-:W-:Y:S01]  /*01c0*/  FFMA R7, R7, 0.11400000005960464478, R4 ;  /* 0x3de978d507077823 */ /* 0x000fe20000000004 */
[----:B0-----:R-:W-:-:S04]  /*01d0*/  IADD3 R4, P0, PT, R0, UR8, RZ ;  /* 0x0000000800047c10 */ /* 0x001fc8000ff1e0ff */
[----:B------:R-:W-:Y:S01]  /*01e0*/  LEA.HI.X.SX32 R5, R0, UR9, 0x1, P0 ;  /* 0x0000000900057c11 */ /* 0x000fe200080f0eff */
[----:B------:R-:W0:Y:S04]  /*01f0*/  F2I.U32.TRUNC.NTZ R7, R7 ;  /* 0x0000000700077305 */ /* 0x000e28000020f000 */
[----:B0-----:R-:W-:Y:S01]  /*0200*/  STG.E.U8 desc[UR4][R4.64], R7 ;  /* 0x0000000704007986 */ /* 0x001fe2000c101104 */
[----:B------:R-:W-:Y:S05]  /*0210*/  EXIT ;  /* 0x000000000000794d */ /* 0x000fea0003800000 */
.L_x_0:
[----:B------:R-:W-:-:S00]  /*0220*/  BRA `(.L_x_0) ;  /* 0xfffffffc00fc7947 */ /* 0x000fc0000383ffff */
[----:B------:R-:W-:-:S00]  /*0230*/  NOP ;  /* 0x0000000000007918 */ /* 0x000fc00000000000 */
        /* <DEDUP_REMOVED lines=12> */
.L_x_10:


//--------------------- .text._Z16energyCalcKernelPiS_iiS_ --------------------------
	.section	.text._Z16energyCalcKernelPiS_iiS_,"ax",@progbits
	.align	128
        .global         _Z16energyCalcKernelPiS_iiS_
        .type           _Z16energyCalcKernelPiS_iiS_,@function
        .size           _Z16energyCalcKernelPiS_iiS_,(.L_x_11 - _Z16energyCalcKernelPiS_iiS_)
        .other          _Z16energyCalcKernelPiS_iiS_,@"STO_CUDA_ENTRY STV_DEFAULT"
_Z16energyCalcKernelPiS_iiS_:
.text._Z16energyCalcKernelPiS_iiS_:
        /* <DEDUP_REMOVED lines=13> */
[----:B------:R-:W0:Y:S01]  /*00d0*/  LDC.64 R2, c[0x0][0x380] ;  /* 0x0000e000ff027b82 */ /* 0x000e220000000a00 */
[----:B------:R-:W1:Y:S01]  /*00e0*/  LDCU.64 UR4, c[0x0][0x358] ;  /* 0x00006b00ff0477ac */ /* 0x000e620008000a00 */
[----:B------:R-:W-:-:S06]  /*00f0*/  IMAD R9, R0, UR6, R7 ;  /* 0x0000000600097c24 */ /* 0x000fcc000f8e0207 */
[----:B------:R-:W2:Y:S08]  /*0100*/  LDC.64 R4, c[0x0][0x388] ;  /* 0x0000e200ff047b82 */ /* 0x000eb00000000a00 */
[----:B------:R-:W3:Y:S01]  /*0110*/  LDC.64 R6, c[0x0][0x398] ;  /* 0x0000e600ff067b82 */ /* 0x000ee20000000a00 */
[----:B0-----:R-:W-:-:S06]  /*0120*/  IMAD.WIDE R2, R9, 0x4, R2 ;  /* 0x0000000409027825 */ /* 0x001fcc00078e0202 */
[----:B-1----:R-:W4:Y:S01]  /*0130*/  LDG.E R2, desc[UR4][R2.64] ;  /* 0x0000000402027981 */ /* 0x002f22000c1e1900 */
[----:B--2---:R-:W-:-:S06]  /*0140*/  IMAD.WIDE R4, R9, 0x4, R4 ;  /* 0x0000000409047825 */ /* 0x004fcc00078e0204 */
[----:B------:R-:W2:Y:S01]  /*0150*/  LDG.E R4, desc[UR4][R4.64] ;  /* 0x0000000404047981 */ /* 0x000ea2000c1e1900 */
[----:B---3--:R-:W-:Y:S01]  /*0160*/  IMAD.WIDE R6, R9, 0x4, R6 ;  /* 0x0000000409067825 */ /* 0x008fe200078e0206 */
[----:B----4-:R-:W-:Y:S02]  /*0170*/  IABS R11, R2 ;  /* 0x00000002000b7213 */ /* 0x010fe40000000000 */
[----:B--2---:R-:W-:-:S04]  /*0180*/  IABS R0, R4 ;  /* 0x0000000400007213 */ /* 0x004fc80000000000 */
[----:B------:R-:W-:-:S05]  /*0190*/  IADD3 R9, PT, PT, R0, R11, RZ ;  /* 0x0000000b00097210 */ /* 0x000fca0007ffe0ff */
[----:B------:R-:W-:Y:S01]  /*01a0*/  STG.E desc[UR4][R6.64], R9 ;  /* 0x0000000906007986 */ /* 0x000fe2000c101904 */
[----:B------:R-:W-:Y:S05]  /*01b0*/  EXIT ;  /* 0x000000000000794d */ /* 0x000fea0003800000 */
.L_x_1:
        /* <DEDUP_REMOVED lines=12> */
.L_x_11:


//--------------------- .text._Z16convoImageKernelPhiiiPib --------------------------
	.section	.text._Z16convoImageKernelPhiiiPib,"ax",@progbits
	.align	128
        .global         _Z16convoImageKernelPhiiiPib
        .type           _Z16convoImageKernelPhiiiPib,@function
        .size           _Z16convoImageKernelPhiiiPib,(.L_x_12 - _Z16convoImageKernelPhiiiPib)
        .other          _Z16convoImageKernelPhiiiPib,@"STO_CUDA_ENTRY STV_DEFAULT"
_Z16convoImageKernelPhiiiPib:
.text._Z16convoImageKernelPhiiiPib:
[----:B------:R-:W-:Y:S08]  /*0000*/  LDC R1, c[0x0][0x37c] ;  /* 0x0000df00ff017b82 */ /* 0x000ff00000000800 */
[----:B------:R-:W0:Y:S01]  /*0010*/  LDC R5, c[0x0][0x360] ;  /* 0x0000d800ff057b82 */ /* 0x000e220000000800 */
[----:B------:R-:W1:Y:S01]  /*0020*/  S2R R3, SR_TID.Y ;  /* 0x0000000000037919 */ /* 0x000e620000002200 */
[----:B------:R-:W2:Y:S01]  /*0030*/  LDCU UR5, c[0x0][0x364] ;  /* 0x00006c80ff0577ac */ /* 0x000ea20008000800 */
[----:B------:R-:W1:Y:S01]  /*0040*/  S2R R2, SR_TID.X ;  /* 0x0000000000027919 */ /* 0x000e620000002100 */
[----:B------:R-:W3:Y:S04]  /*0050*/  LDCU.128 UR12, c[0x0][0x380] ;  /* 0x00007000ff0c77ac */ /* 0x000ee80008000c00 */
[----:B------:R-:W0:Y:S01]  /*0060*/  LDC R8, c[0x0][0x390] ;  /* 0x0000e400ff087b82 */ /* 0x000e220000000800 */
[----:B------:R-:W4:Y:S07]  /*0070*/  LDCU.64 UR8, c[0x0][0x358] ;  /* 0x00006b00ff0877ac */ /* 0x000f2e0008000a00 */
[----:B------:R-:W5:Y:S08]  /*0080*/  S2UR UR4, SR_CTAID.Y ;  /* 0x00000000000479c3 */ /* 0x000f700000002600 */
[----:B------:R-:W4:Y:S01]  /*0090*/  S2UR UR7, SR_CTAID.X ;  /* 0x00000000000779c3 */ /* 0x000f220000002500 */
[----:B---3--:R-:W-:Y:S01]  /*00a0*/  UIADD3 UR6, UPT, UPT, UR15, -0x1, URZ ;  /* 0xffffffff0f067890 */ /* 0x008fe2000fffe0ff */
[----:B0-----:R-:W-:-:S04]  /*00b0*/  IADD3 R4, PT, PT, R5, -0x1, R8 ;  /* 0xffffffff05047810 */ /* 0x001fc80007ffe008 */
[----:B------:R-:W-:Y:S01]  /*00c0*/  IABS R12, R4 ;  /* 0x00000004000c7213 */ /* 0x000fe20000000000 */
[----:B-1----:R-:W-:-:S03]  /*00d0*/  IMAD R7, R5, R3, R2 ;  /* 0x0000000305077224 */ /* 0x002fc600078e0202 */
[----:B------:R-:W0:Y:S01]  /*00e0*/  I2F.RP R0, R12 ;  /* 0x0000000c00007306 */ /* 0x000e220000209400 */
[C---:B--2---:R-:W-:Y:S01]  /*00f0*/  IMAD R9, R5.reuse, UR5, R7 ;  /* 0x0000000505097c24 */ /* 0x044fe2000f8e0207 */
[----:B------:R-:W-:Y:S01]  /*0100*/  IABS R6, R7 ;  /* 0x0000000700067213 */ /* 0x000fe20000000000 */
[----:B-----5:R-:W-:Y:S02]  /*0110*/  UIMAD UR4, UR4, UR5, URZ ;  /* 0x00000005040472a4 */ /* 0x020fe4000f8e02ff */
[----:B------:R-:W-:Y:S01]  /*0120*/  UIADD3 UR5, UPT, UPT, UR14, -0x1, URZ ;  /* 0xffffffff0e057890 */ /* 0x000fe2000fffe0ff */
[----:B------:R-:W-:Y:S01]  /*0130*/  IABS R15, R9 ;  /* 0x00000009000f7213 */ /* 0x000fe20000000000 */
[----:B----4-:R-:W-:Y:S01]  /*0140*/  IMAD R5, R5, UR7, RZ ;  /* 0x0000000705057c24 */ /* 0x010fe2000f8e02ff */
[----:B0-----:R-:W0:Y:S02]  /*0150*/  MUFU.RCP R0, R0 ;  /* 0x0000000000007308 */ /* 0x001e240000001000 */
[----:B0-----:R-:W-:Y:S01]  /*0160*/  VIADD R10, R0, 0xffffffe ;  /* 0x0ffffffe000a7836 */ /* 0x001fe20000000000 */
[----:B------:R-:W-:-:S05]  /*0170*/  IABS R0, R4 ;  /* 0x0000000400007213 */ /* 0x000fca0000000000 */
[----:B------:R0:W1:Y:S02]  /*0180*/  F2I.FTZ.U32.TRUNC.NTZ R11, R10 ;  /* 0x0000000a000b7305 */ /* 0x000064000021f000 */
[----:B0-----:R-:W-:Y:S02]  /*0190*/  IMAD.MOV.U32 R10, RZ, RZ, RZ ;  /* 0x000000ffff0a7224 */ /* 0x001fe400078e00ff */
[----:B-1----:R-:W-:-:S04]  /*01a0*/  IMAD.MOV R13, RZ, RZ, -R11 ;  /* 0x000000ffff0d7224 */ /* 0x002fc800078e0a0b */
[----:B------:R-:W-:-:S04]  /*01b0*/  IMAD R13, R13, R12, RZ ;  /* 0x0000000c0d0d7224 */ /* 0x000fc800078e02ff */
[----:B------:R-:W-:Y:S01]  /*01c0*/  IMAD.HI.U32 R10, R11, R13, R10 ;  /* 0x0000000d0b0a7227 */ /* 0x000fe200078e000a */
[----:B------:R-:W-:-:S03]  /*01d0*/  MOV R11, R6 ;  /* 0x00000006000b7202 */ /* 0x000fc60000000f00 */
[----:B------:R-:W-:Y:S02]  /*01e0*/  IMAD.MOV R13, RZ, RZ, -R0 ;  /* 0x000000ffff0d7224 */ /* 0x000fe400078e0a00 */
[----:B------:R-:W-:-:S04]  /*01f0*/  IMAD.HI.U32 R0, R10, R11, RZ ;  /* 0x0000000b0a007227 */ /* 0x000fc800078e00ff */
[----:B------:R-:W-:Y:S02]  /*0200*/  IMAD R6, R0, R13, R11 ;  /* 0x0000000d00067224 */ /* 0x000fe400078e020b */
[----:B------:R-:W-:-:S03]  /*0210*/  IMAD.HI.U32 R10, R10, R15, RZ ;  /* 0x0000000f0a0a7227 */ /* 0x000fc600078e00ff */
[----:B------:R-:W-:Y:S01]  /*0220*/  ISETP.GT.U32.AND P4, PT, R12, R6, PT ;  /* 0x000000060c00720c */ /* 0x000fe20003f84070 */
[----:B------:R-:W-:-:S05]  /*0230*/  IMAD R11, R10, R13, R15 ;  /* 0x0000000d0a0b7224 */ /* 0x000fca00078e020f */
[----:B------:R-:W-:-:S07]  /*0240*/  ISETP.GT.U32.AND P5, PT, R12, R11, PT ;  /* 0x0000000b0c00720c */ /* 0x000fce0003fa4070 */
[----:B------:R-:W-:Y:S01]  /*0250*/  @!P4 IMAD.IADD R6, R6, 0x1, -R12 ;  /* 0x000000010606c824 */ /* 0x000fe200078e0a0c */
[----:B------:R-:W-:-:S04]  /*0260*/  @!P4 IADD3 R0, PT, PT, R0, 0x1, RZ ;  /* 0x000000010000c810 */ /* 0x000fc80007ffe0ff */
[----:B------:R-:W-:Y:S01]  /*0270*/  ISETP.GE.U32.AND P2, PT, R6, R12, PT ;  /* 0x0000000c0600720c */ /* 0x000fe20003f46070 */
[----:B------:R-:W-:Y:S01]  /*0280*/  @!P5 IMAD.IADD R11, R11, 0x1, -R12 ;  /* 0x000000010b0bd824 */ /* 0x000fe200078e0a0c */
[----:B------:R-:W-:Y:S01]  /*0290*/  LOP3.LUT R6, R7, R4, RZ, 0x3c, !PT ;  /* 0x0000000407067212 */ /* 0x000fe200078e3cff */
[----:B------:R-:W-:-:S03]  /*02a0*/  @!P5 VIADD R10, R10, 0x1 ;  /* 0x000000010a0ad836 */ /* 0x000fc60000000000 */
[----:B------:R-:W-:Y:S02]  /*02b0*/  ISETP.GE.U32.AND P3, PT, R11, R12, PT ;  /* 0x0000000c0b00720c */ /* 0x000fe40003f66070 */
[-C--:B------:R-:W-:Y:S02]  /*02c0*/  LOP3.LUT R11, R9, R4.reuse, RZ, 0x3c, !PT ;  /* 0x00000004090b7212 */ /* 0x080fe400078e3cff */
[----:B------:R-:W-:Y:S02]  /*02d0*/  ISETP.GE.AND P0, PT, R6, RZ, PT ;  /* 0x000000ff0600720c */ /* 0x000fe40003f06270 */
[----:B------:R-:W-:Y:S01]  /*02e0*/  ISETP.GE.AND P1, PT, R11, RZ, PT ;  /* 0x000000ff0b00720c */ /* 0x000fe20003f26270 */
[----:B------:R-:W-:Y:S01]  /*02f0*/  @P2 VIADD R0, R0, 0x1 ;  /* 0x0000000100002836 */ /* 0x000fe20000000000 */
[----:B------:R-:W-:Y:S02]  /*0300*/  ISETP.NE.AND P2, PT, R4, RZ, PT ;  /* 0x000000ff0400720c */ /* 0x000fe40003f45270 */
[----:B------:R-:W-:-:S02]  /*0310*/  LOP3.LUT R11, RZ, R4, RZ, 0x33, !PT ;  /* 0x00000004ff0b7212 */ /* 0x000fc400078e33ff */
[----:B------:R-:W-:Y:S01]  /*0320*/  MOV R6, R0 ;  /* 0x0000000000067202 */ /* 0x000fe20000000f00 */
[----:B------:R-:W-:Y:S01]  /*0330*/  @P3 VIADD R10, R10, 0x1 ;  /* 0x000000010a0a3836 */ /* 0x000fe20000000000 */
[----:B------:R-:W-:-:S03]  /*0340*/  LEA.HI R0, R8, R8, RZ, 0x1 ;  /* 0x0000000808007211 */ /* 0x000fc600078f08ff */
[----:B------:R-:W-:Y:S01]  /*0350*/  @!P0 IMAD.MOV R6, RZ, RZ, -R6 ;  /* 0x000000ffff068224 */ /* 0x000fe200078e0a06 */
[----:B------:R-:W-:Y:S01]  /*0360*/  SHF.R.S32.HI R0, RZ, 0x1, R0 ;  /* 0x00000001ff007819 */ /* 0x000fe20000011400 */
[----:B------:R-:W-:-:S03]  /*0370*/  @!P1 IMAD.MOV R10, RZ, RZ, -R10 ;  /* 0x000000ffff0a9224 */ /* 0x000fc600078e0a0a */
[----:B------:R-:W-:Y:S01]  /*0380*/  SEL R6, R11, R6, !P2 ;  /* 0x000000060b067207 */ /* 0x000fe20005000000 */
[----:B------:R-:W-:Y:S01]  /*0390*/  IMAD.IADD R13, R5, 0x1, -R0 ;  /* 0x00000001050d7824 */ /* 0x000fe200078e0a00 */
[----:B------:R-:W-:Y:S02]  /*03a0*/  SEL R10, R11, R10, !P2 ;  /* 0x0000000a0b0a7207 */ /* 0x000fe40005000000 */
[----:B------:R-:W-:Y:S02]  /*03b0*/  IADD3 R12, PT, PT, -R6, RZ, RZ ;  /* 0x000000ff060c7210 */ /* 0x000fe40007ffe1ff */
[----:B------:R-:W-:Y:S01]  /*03c0*/  IADD3 R11, PT, PT, -R0, UR4, RZ ;  /* 0x00000004000b7c10 */ /* 0x000fe2000fffe1ff */
[----:B------:R-:W-:Y:S01]  /*03d0*/  IMAD.MOV R14, RZ, RZ, -R10 ;  /* 0x000000ffff0e7224 */ /* 0x000fe200078e0a0a */
[----:B------:R-:W-:Y:S01]  /*03e0*/  ISETP.GE.AND P1, PT, R10, R4, PT ;  /* 0x000000040a00720c */ /* 0x000fe20003f26270 */
[C---:B------:R-:W-:Y:S01]  /*03f0*/  IMAD R0, R4.reuse, R12, R7 ;  /* 0x0000000c04007224 */ /* 0x040fe200078e0207 */
[C---:B------:R-:W-:Y:S01]  /*0400*/  VIADDMNMX R6, R11.reuse, R6, RZ, !PT ;  /* 0x000000060b067246 */ /* 0x040fe200078001ff */
[----:B------:R-:W-:Y:S01]  /*0410*/  IMAD R12, R4, R14, R9 ;  /* 0x0000000e040c7224 */ /* 0x000fe200078e0209 */
[----:B------:R-:W-:-:S02]  /*0420*/  VIADDMNMX R11, R11, R10, RZ, !PT ;  /* 0x0000000a0b0b7246 */ /* 0x000fc400078001ff */
[C---:B------:R-:W-:Y:S02]  /*0430*/  VIADDMNMX R0, R13.reuse, R0, RZ, !PT ;  /* 0x000000000d007246 */ /* 0x040fe400078001ff */
[----:B------:R-:W-:Y:S02]  /*0440*/  VIADDMNMX R12, R13, R12, RZ, !PT ;  /* 0x0000000c0d0c7246 */ /* 0x000fe400078001ff */
[----:B------:R-:W-:Y:S02]  /*0450*/  VIMNMX R10, PT, PT, R11, UR6, PT ;  /* 0x000000060b0a7c48 */ /* 0x000fe4000bfe0100 */
[----:B------:R-:W-:Y:S02]  /*0460*/  VIMNMX R6, PT, PT, R6, UR6, PT ;  /* 0x0000000606067c48 */ /* 0x000fe4000bfe0100 */
[----:B------:R-:W-:Y:S02]  /*0470*/  VIMNMX R11, PT, PT, R0, UR5, PT ;  /* 0x00000005000b7c48 */ /* 0x000fe4000bfe0100 */
[----:B------:R-:W-:-:S03]  /*0480*/  VIMNMX R13, PT, PT, R12, UR5, PT ;  /* 0x000000050c0d7c48 */ /* 0x000fc6000bfe0100 */
[----:B------:R-:W-:Y:S02]  /*0490*/  IMAD R6, R6, UR14, R11 ;  /* 0x0000000e06067c24 */ /* 0x000fe4000f8e020b */
[----:B------:R-:W-:-:S03]  /*04a0*/  IMAD R13, R10, UR14, R13 ;  /* 0x0000000e0a0d7c24 */ /* 0x000fc6000f8e020d */
[C---:B------:R-:W-:Y:S02]  /*04b0*/  IADD3 R10, P0, PT, R6.reuse, UR12, RZ ;  /* 0x0000000c060a7c10 */ /* 0x040fe4000ff1e0ff */
[C---:B------:R-:W-:Y:S02]  /*04c0*/  @!P1 IADD3 R12, P2, PT, R13.reuse, UR12, RZ ;  /* 0x0000000c0d0c9c10 */ /* 0x040fe4000ff5e0ff */
[----:B------:R-:W-:Y:S02]  /*04d0*/  LEA.HI.X.SX32 R11, R6, UR13, 0x1, P0 ;  /* 0x0000000d060b7c11 */ /* 0x000fe400080f0eff */
[----:B------:R-:W-:-:S03]  /*04e0*/  @!P1 LEA.HI.X.SX32 R13, R13, UR13, 0x1, P2 ;  /* 0x0000000d0d0d9c11 */ /* 0x000fc600090f0eff */
[----:B------:R-:W2:Y:S04]  /*04f0*/  LDG.E.U8 R10, desc[UR8][R10.64] ;  /* 0x000000080a0a7981 */ /* 0x000ea8000c1e1100 */
[----:B------:R-:W3:Y:S01]  /*0500*/  @!P1 LDG.E.U8 R12, desc[UR8][R12.64] ;  /* 0x000000080c0c9981 */ /* 0x000ee2000c1e1100 */
[----:B------:R-:W0:Y:S01]  /*0510*/  S2UR UR6, SR_CgaCtaId ;  /* 0x00000000000679c3 */ /* 0x000e220000008800 */
[----:B------:R-:W-:Y:S01]  /*0520*/  UMOV UR5, 0x400 ;  /* 0x0000040000057882 */ /* 0x000fe20000000000 */
[----:B------:R-:W-:Y:S01]  /*0530*/  IADD3 R0, PT, PT, R3, UR4, RZ ;  /* 0x0000000403007c10 */ /* 0x000fe2000fffe0ff */
[----:B------:R-:W-:-:S03]  /*0540*/  IMAD.IADD R5, R5, 0x1, R2 ;  /* 0x0000000105057824 */ /* 0x000fc600078e0202 */
[----:B------:R-:W-:-:S04]  /*0550*/  ISETP.GE.AND P0, PT, R0, UR15, PT ;  /* 0x0000000f00007c0c */ /* 0x000fc8000bf06270 */
[----:B------:R-:W-:Y:S01]  /*0560*/  ISETP.GE.OR P0, PT, R5, UR14, P0 ;  /* 0x0000000e05007c0c */ /* 0x000fe20008706670 */
[----:B0-----:R-:W-:-:S09]  /*0570*/  ULEA UR5, UR6, UR5, 0x18 ;  /* 0x0000000506057291 */ /* 0x001fd2000f8ec0ff */
[----:B--2---:R0:W-:Y:S04]  /*0580*/  STS.U8 [R7+UR5], R10 ;  /* 0x0000000a07007988 */ /* 0x0041e80008000005 */
[----:B---3--:R0:W-:Y:S01]  /*0590*/  @!P1 STS.U8 [R9+UR5], R12 ;  /* 0x0000000c09009988 */ /* 0x0081e20008000005 */
[----:B------:R-:W-:Y:S06]  /*05a0*/  BAR.SYNC.DEFER_BLOCKING 0x0 ;  /* 0x0000000000007b1d */ /* 0x000fec0000010000 */
[----:B------:R-:W-:Y:S05]  /*05b0*/  @P0 EXIT ;  /* 0x000000000000094d */ /* 0x000fea0003800000 */
[----:B------:R-:W-:Y:S01]  /*05c0*/  ISETP.GE.AND P0, PT, R8, 0x1, PT ;  /* 0x000000010800780c */ /* 0x000fe20003f06270 */
[----:B------:R-:W-:-:S12]  /*05d0*/  IMAD.MOV.U32 R13, RZ, RZ, RZ ;  /* 0x000000ffff0d7224 */ /* 0x000fd800078e00ff */
[----:B------:R-:W-:Y:S05]  /*05e0*/  @!P0 BRA `(.L_x_2) ;  /* 0x00000004009c8947 */ /* 0x000fea0003800000 */
[----:B------:R-:W1:Y:S01]  /*05f0*/  LDCU.U8 UR4, c[0x0][0x3a0] ;  /* 0x00007400ff0477ac */ /* 0x000e620008000000 */
[----:B------:R-:W-:Y:S01]  /*0600*/  LOP3.LUT R24, R8, 0x7, RZ, 0xc0, !PT ;  /* 0x0000000708187812 */ /* 0x000fe200078ec0ff */
[----:B0-----:R-:W-:Y:S02]  /*0610*/  IMAD.U32 R9, RZ, RZ, UR5 ;  /* 0x00000005ff097e24 */ /* 0x001fe4000f8e00ff */
[----:B------:R-:W-:Y:S01]  /*0620*/  IMAD.MOV.U32 R13, RZ, RZ, RZ ;  /* 0x000000ffff0d7224 */ /* 0x000fe200078e00ff */
[----:B------:R-:W-:Y:S02]  /*0630*/  IADD3 R6, PT, PT, R24, -0x1, RZ ;  /* 0xffffffff18067810 */ /* 0x000fe40007ffe0ff */
[----:B------:R-:W-:Y:S02]  /*0640*/  IADD3 R9, PT, PT, R2, 0x3, R9 ;  /* 0x0000000302097810 */ /* 0x000fe40007ffe009 */
[----:B------:R-:W-:Y:S02]  /*0650*/  ISETP.GE.U32.AND P0, PT, R6, 0x3, PT ;  /* 0x000000030600780c */ /* 0x000fe40003f06070 */
[----:B------:R-:W-:-:S02]  /*0660*/  LOP3.LUT R6, R8, 0x7ffffff8, RZ, 0xc0, !PT ;  /* 0x7ffffff808067812 */ /* 0x000fc400078ec0ff */
[----:B------:R-:W-:Y:S02]  /*0670*/  LOP3.LUT R8, R8, 0x3, RZ, 0xc0, !PT ;  /* 0x0000000308087812 */ /* 0x000fe400078ec0ff */
[----:B------:R-:W-:Y:S01]  /*0680*/  IADD3 R10, PT, PT, -R6, RZ, RZ ;  /* 0x000000ff060a7210 */ /* 0x000fe20007ffe1ff */
[----:B-1----:R-:W-:-:S06]  /*0690*/  UPRMT UR4, UR4, 0x8880, URZ ;  /* 0x0000888004047896 */ /* 0x002fcc00080000ff */
[----:B------:R-:W-:Y:S01]  /*06a0*/  ISETP.NE.AND P1, PT, RZ, UR4, PT ;  /* 0x00000004ff007c0c */ /* 0x000fe2000bf25270 */
[----:B------:R-:W-:-:S03]  /*06b0*/  UMOV UR4, URZ ;  /* 0x000000ff00047c82 */ /* 0x000fc60008000000 */
[----:B------:R-:W-:-:S09]  /*06c0*/  SEL R11, RZ, 0x24, P1 ;  /* 0x00000024ff0b7807 */ /* 0x000fd20000800000 */
.L_x_8:
[----:B------:R-:W0:Y:S01]  /*06d0*/  LDC R25, c[0x0][0x390] ;  /* 0x0000e400ff197b82 */ /* 0x000e220000000800 */
[----:B------:R-:W-:Y:S02]  /*06e0*/  VIADD R7, R3, UR4 ;  /* 0x0000000403077c36 */ /* 0x000fe40008000000 */
[----:B------:R-:W-:Y:S02]  /*06f0*/  IMAD.MOV.U32 R15, RZ, RZ, RZ ;  /* 0x000000ffff0f7224 */ /* 0x000fe400078e00ff */
[----:B------:R-:W-:-:S05]  /*0700*/  IMAD R14, R4, R7, RZ ;  /* 0x00000007040e7224 */ /* 0x000fca00078e02ff */
[----:B------:R-:W-:Y:S02]  /*0710*/  IADD3 R7, PT, PT, R14, R2, RZ ;  /* 0x000000020e077210 */ /* 0x000fe40007ffe0ff */
[C---:B0-----:R-:W-:Y:S01]  /*0720*/  ISETP.GE.U32.AND P2, PT, R25.reuse, 0x8, PT ;  /* 0x000000081900780c */ /* 0x041fe20003f46070 */
[----:B------:R-:W-:Y:S01]  /*0730*/  IMAD R12, R25, UR4, RZ ;  /* 0x00000004190c7c24 */ /* 0x000fe2000f8e02ff */
[----:B------:R-:W-:-:S06]  /*0740*/  UIADD3 UR4, UPT, UPT, UR4, 0x1, URZ ;  /* 0x0000000104047890 */ /* 0x000fcc000fffe0ff */
[----:B------:R-:W-:-:S05]  /*0750*/  ISETP.NE.AND P1, PT, R25, UR4, PT ;  /* 0x0000000419007c0c */ /* 0x000fca000bf25270 */
[----:B------:R-:W-:Y:S08]  /*0760*/  @!P2 BRA `(.L_x_3) ;  /* 0x000000000088a947 */ /* 0x000ff00003800000 */
[----:B------:R-:W-:Y:S02]  /*0770*/  IMAD R16, R12, 0x4, R11 ;  /* 0x000000040c107824 */ /* 0x000fe400078e020b */
[----:B------:R-:W-:Y:S02]  /*0780*/  IMAD.IADD R14, R9, 0x1, R14 ;  /* 0x00000001090e7824 */ /* 0x000fe400078e020e */
[----:B------:R-:W-:Y:S01]  /*0790*/  IMAD.MOV.U32 R15, RZ, RZ, R10 ;  /* 0x000000ffff0f7224 */ /* 0x000fe200078e000a */
[----:B------:R-:W-:-:S07]  /*07a0*/  IADD3 R16, PT, PT, R16, 0x10, RZ ;  /* 0x0000001010107810 */ /* 0x000fce0007ffe0ff */
.L_x_4:
[----:B------:R-:W0:Y:S01]  /*07b0*/  LDS.U8 R20, [R14+-0x3] ;  /* 0xfffffd000e147984 */ /* 0x000e220000000000 */
[----:B------:R-:W0:Y:S01]  /*07c0*/  LDC R21, c[0x3][R16+-0x10] ;  /* 0x00fffc0010157b82 */ /* 0x000e220000000800 */
[----:B------:R-:W-:Y:S02]  /*07d0*/  VIADD R15, R15, 0x8 ;  /* 0x000000080f0f7836 */ /* 0x000fe40000000000 */
[----:B------:R-:W1:Y:S03]  /*07e0*/  LDS.U8 R23, [R14+-0x2] ;  /* 0xfffffe000e177984 */ /* 0x000e660000000000 */
[----:B------:R-:W-:Y:S01]  /*07f0*/  ISETP.NE.AND P2, PT, R15, RZ, PT ;  /* 0x000000ff0f00720c */ /* 0x000fe20003f45270 */
[----:B------:R-:W2:Y:S01]  /*0800*/  LDS.U8 R18, [R14+-0x1] ;  /* 0xffffff000e127984 */ /* 0x000ea20000000000 */
[----:B------:R-:W1:Y:S03]  /*0810*/  LDC R26, c[0x3][R16+-0xc] ;  /* 0x00fffd00101a7b82 */ /* 0x000e660000000800 */
[----:B------:R-:W3:Y:S05]  /*0820*/  LDS.U8 R17, [R14] ;  /* 0x000000000e117984 */ /* 0x000eea0000000000 */
[----:B------:R-:W2:Y:S01]  /*0830*/  LDC R19, c[0x3][R16+-0x8] ;  /* 0x00fffe0010137b82 */ /* 0x000ea20000000800 */
[----:B0-----:R-:W-:-:S07]  /*0840*/  IMAD R22, R20, R21, R13 ;  /* 0x0000001514167224 */ /* 0x001fce00078e020d */
[----:B------:R-:W3:Y:S01]  /*0850*/  LDC R20, c[0x3][R16+-0x4] ;  /* 0x00ffff0010147b82 */ /* 0x000ee20000000800 */
[----:B------:R-:W0:Y:S01]  /*0860*/  LDS.U8 R13, [R14+0x1] ;  /* 0x000001000e0d7984 */ /* 0x000e220000000000 */
[----:B-1----:R-:W-:-:S03]  /*0870*/  IMAD R26, R23, R26, R22 ;  /* 0x0000001a171a7224 */ /* 0x002fc600078e0216 */
[----:B------:R-:W1:Y:S01]  /*0880*/  LDS.U8 R21, [R14+0x2] ;  /* 0x000002000e157984 */ /* 0x000e620000000000 */
[----:B--2---:R-:W-:Y:S02]  /*0890*/  IMAD R19, R18, R19, R26 ;  /* 0x0000001312137224 */ /* 0x004fe400078e021a */
[----:B------:R-:W0:Y:S01]  /*08a0*/  LDC R26, c[0x3][R16] ;  /* 0x00c00000101a7b82 */ /* 0x000e220000000800 */
[----:B------:R-:W2:Y:S04]  /*08b0*/  LDS.U8 R23, [R14+0x3] ;  /* 0x000003000e177984 */ /* 0x000ea80000000000 */
[----:B------:R4:W5:Y:S03]  /*08c0*/  LDS.U8 R22, [R14+0x4] ;  /* 0x000004000e167984 */ /* 0x0009660000000000 */
[----:B------:R0:W1:Y:S01]  /*08d0*/  LDC R18, c[0x3][R16+0x4] ;  /* 0x00c0010010127b82 */ /* 0x0000620000000800 */
[----:B----4-:R-:W-:-:S02]  /*08e0*/  VIADD R14, R14, 0x8 ;  /* 0x000000080e0e7836 */ /* 0x010fc40000000000 */
[----:B---3--:R-:W-:-:S05]  /*08f0*/  IMAD R20, R17, R20, R19 ;  /* 0x0000001411147224 */ /* 0x008fca00078e0213 */
[----:B------:R3:W2:Y:S08]  /*0900*/  LDC R17, c[0x3][R16+0x8] ;  /* 0x00c0020010117b82 */ /* 0x0006b00000000800 */
[----:B------:R3:W5:Y:S01]  /*0910*/  LDC R19, c[0x3][R16+0xc] ;  /* 0x00c0030010137b82 */ /* 0x0007620000000800 */
[----:B0-----:R-:W-:Y:S01]  /*0920*/  IMAD R13, R13, R26, R20 ;  /* 0x0000001a0d0d7224 */ /* 0x001fe200078e0214 */
[----:B---3--:R-:W-:-:S03]  /*0930*/  IADD3 R16, PT, PT, R16, 0x20, RZ ;  /* 0x0000002010107810 */ /* 0x008fc60007ffe0ff */
[----:B-1----:R-:W-:-:S04]  /*0940*/  IMAD R18, R21, R18, R13 ;  /* 0x0000001215127224 */ /* 0x002fc800078e020d */
[----:B--2---:R-:W-:-:S04]  /*0950*/  IMAD R17, R23, R17, R18 ;  /* 0x0000001117117224 */ /* 0x004fc800078e0212 */
[----:B-----5:R-:W-:Y:S01]  /*0960*/  IMAD R13, R22, R19, R17 ;  /* 0x00000013160d7224 */ /* 0x020fe200078e0211 */
[----:B------:R-:W-:Y:S06]  /*0970*/  @P2 BRA `(.L_x_4) ;  /* 0xfffffffc008c2947 */ /* 0x000fec000383ffff */
[----:B------:R-:W-:-:S07]  /*0980*/  IMAD.MOV.U32 R15, RZ, RZ, R6 ;  /* 0x000000ffff0f7224 */ /* 0x000fce00078e0006 */
.L_x_3:
[----:B------:R-:W-:-:S13]  /*0990*/  ISETP.NE.AND P2, PT, R24, RZ, PT ;  /* 0x000000ff1800720c */ /* 0x000fda0003f45270 */
[----:B------:R-:W-:Y:S05]  /*09a0*/  @!P2 BRA `(.L_x_5) ;  /* 0x0000000000a8a947 */ /* 0x000fea0003800000 */
[----:B------:R-:W-:Y:S01]  /*09b0*/  ISETP.NE.AND P2, PT, R8, RZ, PT ;  /* 0x000000ff0800720c */ /* 0x000fe20003f45270 */
[----:B------:R-:W-:-:S12]  /*09c0*/  @!P0 BRA `(.L_x_6) ;  /* 0x0000000000488947 */ /* 0x000fd80003800000 */
[--C-:B------:R-:W-:Y:S01]  /*09d0*/  IADD3 R18, PT, PT, R7, UR5, R15.reuse ;  /* 0x0000000507127c10 */ /* 0x100fe2000fffe00f */
[C---:B------:R-:W-:Y:S01]  /*09e0*/  IMAD.IADD R22, R12.reuse, 0x1, R15 ;  /* 0x000000010c167824 */ /* 0x040fe200078e020f */
[----:B------:R-:W-:Y:S02]  /*09f0*/  IADD3 R26, PT, PT, R12, R15, RZ ;  /* 0x0000000f0c1a7210 */ /* 0x000fe40007ffe0ff */
[----:B------:R-:W-:Y:S01]  /*0a00*/  IADD3 R15, PT, PT, R15, 0x4, RZ ;  /* 0x000000040f0f7810 */ /* 0x000fe20007ffe0ff */
[----:B------:R-:W0:Y:S01]  /*0a10*/  LDS.U8 R20, [R18] ;  /* 0x0000000012147984 */ /* 0x000e220000000000 */
[--C-:B------:R-:W-:Y:S02]  /*0a20*/  IMAD R22, R22, 0x4, R11.reuse ;  /* 0x0000000416167824 */ /* 0x100fe400078e020b */
[----:B------:R-:W-:Y:S01]  /*0a30*/  IMAD.U32 R26, R26, 0x4, R11 ;  /* 0x000000041a1a7824 */ /* 0x000fe200078e000b */
[----:B------:R-:W1:Y:S03]  /*0a40*/  LDS.U8 R16, [R18+0x1] ;  /* 0x0000010012107984 */ /* 0x000e660000000000 */
[----:B------:R-:W0:Y:S01]  /*0a50*/  LDC R22, c[0x3][R22] ;  /* 0x00c0000016167b82 */ /* 0x000e220000000800 */
[----:B------:R-:W2:Y:S04]  /*0a60*/  LDS.U8 R14, [R18+0x2] ;  /* 0x00000200120e7984 */ /* 0x000ea80000000000 */
[----:B------:R-:W3:Y:S03]  /*0a70*/  LDS.U8 R17, [R18+0x3] ;  /* 0x0000030012117984 */ /* 0x000ee60000000000 */
[----:B------:R-:W1:Y:S08]  /*0a80*/  LDC R19, c[0x3][R26+0x4] ;  /* 0x00c001001a137b82 */ /* 0x000e700000000800 */
[----:B------:R-:W2:Y:S08]  /*0a90*/  LDC R21, c[0x3][R26+0x8] ;  /* 0x00c002001a157b82 */ /* 0x000eb00000000800 */
[----:B------:R-:W3:Y:S01]  /*0aa0*/  LDC R23, c[0x3][R26+0xc] ;  /* 0x00c003001a177b82 */ /* 0x000ee20000000800 */
[----:B0-----:R-:W-:-:S04]  /*0ab0*/  IMAD R13, R20, R22, R13 ;  /* 0x00000016140d7224 */ /* 0x001fc800078e020d */
[----:B-1----:R-:W-:-:S04]  /*0ac0*/  IMAD R13, R16, R19, R13 ;  /* 0x00000013100d7224 */ /* 0x002fc800078e020d */
[----:B--2---:R-:W-:-:S04]  /*0ad0*/  IMAD R14, R14, R21, R13 ;  /* 0x000000150e0e7224 */ /* 0x004fc800078e020d */
[----:B---3--:R-:W-:-:S07]  /*0ae0*/  IMAD R13, R17, R23, R14 ;  /* 0x00000017110d7224 */ /* 0x008fce00078e020e */
.L_x_6:
[----:B------:R-:W-:Y:S05]  /*0af0*/  @!P2 BRA `(.L_x_5) ;  /* 0x000000000054a947 */ /* 0x000fea0003800000 */
[----:B------:R-:W-:Y:S02]  /*0b00*/  ISETP.NE.AND P2, PT, R8, 0x1, PT ;  /* 0x000000010800780c */ /* 0x000fe40003f45270 */
[----:B------:R-:W-:-:S11]  /*0b10*/  LOP3.LUT P3, RZ, R25, 0x1, RZ, 0xc0, !PT ;  /* 0x0000000119ff7812 */ /* 0x000fd6000786c0ff */
[----:B------:R-:W-:Y:S05]  /*0b20*/  @!P2 BRA `(.L_x_7) ;  /* 0x000000000030a947 */ /* 0x000fea0003800000 */
[--C-:B------:R-:W-:Y:S01]  /*0b30*/  IADD3 R14, PT, PT, R7, UR5, R15.reuse ;  /* 0x00000005070e7c10 */ /* 0x100fe2000fffe00f */
[C-C-:B------:R-:W-:Y:S02]  /*0b40*/  IMAD.IADD R18, R12.reuse, 0x1, R15.reuse ;  /* 0x000000010c127824 */ /* 0x140fe400078e020f */
[----:B------:R-:W-:Y:S02]  /*0b50*/  IMAD.IADD R22, R12, 0x1, R15 ;  /* 0x000000010c167824 */ /* 0x000fe400078e020f */
[----:B------:R-:W0:Y:S01]  /*0b60*/  LDS.U8 R16, [R14] ;  /* 0x000000000e107984 */ /* 0x000e220000000000 */
[----:B------:R-:W-:Y:S01]  /*0b70*/  LEA R18, R18, R11, 0x2 ;  /* 0x0000000b12127211 */ /* 0x000fe200078e10ff */
[----:B------:R-:W-:Y:S02]  /*0b80*/  IMAD.U32 R22, R22, 0x4, R11 ;  /* 0x0000000416167824 */ /* 0x000fe400078e000b */
[----:B------:R-:W1:Y:S01]  /*0b90*/  LDS.U8 R20, [R14+0x1] ;  /* 0x000001000e147984 */ /* 0x000e620000000000 */
[----:B------:R-:W-:-:S02]  /*0ba0*/  VIADD R15, R15, 0x2 ;  /* 0x000000020f0f7836 */ /* 0x000fc40000000000 */
[----:B------:R-:W0:Y:S08]  /*0bb0*/  LDC R18, c[0x3][R18] ;  /* 0x00c0000012127b82 */ /* 0x000e300000000800 */
[----:B------:R-:W1:Y:S01]  /*0bc0*/  LDC R22, c[0x3][R22+0x4] ;  /* 0x00c0010016167b82 */ /* 0x000e620000000800 */
[----:B0-----:R-:W-:-:S04]  /*0bd0*/  IMAD R13, R16, R18, R13 ;  /* 0x00000012100d7224 */ /* 0x001fc800078e020d */
[----:B-1----:R-:W-:-:S07]  /*0be0*/  IMAD R13, R20, R22, R13 ;  /* 0x00000016140d7224 */ /* 0x002fce00078e020d */
.L_x_7:
[----:B------:R-:W-:Y:S02]  /*0bf0*/  @P3 IADD3 R7, PT, PT, R7, UR5, R15 ;  /* 0x0000000507073c10 */ /* 0x000fe4000fffe00f */
[----:B------:R-:W-:-:S03]  /*0c00*/  @P3 IADD3 R12, PT, PT, R12, R15, RZ ;  /* 0x0000000f0c0c3210 */ /* 0x000fc60007ffe0ff */
[----:B------:R-:W0:Y:S02]  /*0c10*/  @P3 LDS.U8 R14, [R7] ;  /* 0x00000000070e3984 */ /* 0x000e240000000000 */
[----:B------:R-:W-:-:S06]  /*0c20*/  @P3 IMAD R12, R12, 0x4, R11 ;  /* 0x000000040c0c3824 */ /* 0x000fcc00078e020b */
[----:B------:R-:W0:Y:S02]  /*0c30*/  @P3 LDC R12, c[0x3][R12] ;  /* 0x00c000000c0c3b82 */ /* 0x000e240000000800 */
[----:B0-----:R-:W-:-:S07]  /*0c40*/  @P3 IMAD R13, R14, R12, R13 ;  /* 0x0000000c0e0d3224 */ /* 0x001fce00078e020d */
.L_x_5:
[----:B------:R-:W-:Y:S05]  /*0c50*/  @P1 BRA `(.L_x_8) ;  /* 0xfffffff8009c1947 */ /* 0x000fea000383ffff */
.L_x_2:
[----:B------:R-:W1:Y:S01]  /*0c60*/  LDC.64 R2, c[0x0][0x398] ;  /* 0x0000e600ff027b82 */ /* 0x000e620000000a00 */
[----:B------:R-:W2:Y:S02]  /*0c70*/  LDCU UR4, c[0x0][0x388] ;  /* 0x00007100ff0477ac */ /* 0x000ea40008000800 */
[----:B--2---:R-:W-:-:S04]  /*0c80*/  IMAD R5, R0, UR4, R5 ;  /* 0x0000000400057c24 */ /* 0x004fc8000f8e0205 */
[----:B-1----:R-:W-:-:S05]  /*0c90*/  IMAD.WIDE R2, R5, 0x4, R2 ;  /* 0x0000000405027825 */ /* 0x002fca00078e0202 */
[----:B------:R-:W-:Y:S01]  /*0ca0*/  STG.E desc[UR8][R2.64], R13 ;  /* 0x0000000d02007986 */ /* 0x000fe2000c101908 */
[----:B------:R-:W-:Y:S05]  /*0cb0*/  EXIT ;  /* 0x000000000000794d */ /* 0x000fea0003800000 */
.L_x_9:
        /* <DEDUP_REMOVED lines=12> */
.L_x_12:


//--------------------- .nv.shared._Z21convertRgb2GrayKernelPhiiS_ --------------------------
	.section	.nv.shared._Z21convertRgb2GrayKernelPhiiS_,"aw",@nobits
	.sectionflags	@""
	.align	16
	.zero		1024


//--------------------- .nv.shared.reserved.0     --------------------------
	.section	.nv.shared.reserved.0,"aw",@nobits
	.weak		__nv_reservedSMEM_offset_0_alias
	.size		__nv_reservedSMEM_offset_0_alias, 0, 64
	.other		__nv_reservedSMEM_offset_0_alias,@"STO_CUDA_RESERVED_SHARED STV_DEFAULT"
__nv_reservedSMEM_offset_0_alias:
	.zero		0
	.zero		64


//--------------------- .nv.shared._Z16energyCalcKernelPiS_iiS_ --------------------------
	.section	.nv.shared._Z16energyCalcKernelPiS_iiS_,"aw",@nobits
	.sectionflags	@""
	.align	16
	.zero		1024


//--------------------- .nv.shared._Z16convoImageKernelPhiiiPib --------------------------
	.section	.nv.shared._Z16convoImageKernelPhiiiPib,"aw",@nobits
	.sectionflags	@""
	.align	16
	.zero		1024


//--------------------- .nv.constant0._Z21convertRgb2GrayKernelPhiiS_ --------------------------
	.section	.nv.constant0._Z21convertRgb2GrayKernelPhiiS_,"a",@progbits
	.sectionflags	@""
	.align	4
.nv.constant0._Z21convertRgb2GrayKernelPhiiS_:
	.zero		920


//--------------------- .nv.constant0._Z16energyCalcKernelPiS_iiS_ --------------------------
	.section	.nv.constant0._Z16energyCalcKernelPiS_iiS_,"a",@progbits
	.sectionflags	@""
	.align	4
.nv.constant0._Z16energyCalcKernelPiS_iiS_:
	.zero		928


//--------------------- .nv.constant0._Z16convoImageKernelPhiiiPib --------------------------
	.section	.nv.constant0._Z16convoImageKernelPhiiiPib,"a",@progbits
	.sectionflags	@""
	.align	4
.nv.constant0._Z16convoImageKernelPhiiiPib:
	.zero		929


//--------------------- SYMBOLS --------------------------

	.type		.nv.reservedSmem.offset0,@object
	.size		.nv.reservedSmem.offset0,0x4
	.type		.nv.reservedSmem.cap,@object
	.size		.nv.reservedSmem.cap,0x4
